	.headerflags	@"EF_CUDA_TEXMODE_UNIFIED EF_CUDA_64BIT_ADDRESS EF_CUDA_ACCELERATORS EF_CUDA_SM90 EF_CUDA_VIRTUAL_SM(EF_CUDA_SM90)"
	.elftype	@"ET_EXEC"


//--------------------- .nv.info                  --------------------------
	.section	.nv.info,"",@"SHT_CUDA_INFO"
	.align	4


	//----- nvinfo : EIATTR_REGCOUNT
	.align		4
        /*0000*/ 	.byte	0x04, 0x2f
        /*0002*/ 	.short	(.L_1 - .L_0)
	.align		4
.L_0:
        /*0004*/ 	.word	index@(triton_poi_fused_convolution_div_max_pool2d_with_indices_relu_sub_7)
        /*0008*/ 	.word	0x0000001f


	//----- nvinfo : EIATTR_MIN_STACK_SIZE
	.align		4
.L_1:
        /*000c*/ 	.byte	0x04, 0x12
        /*000e*/ 	.short	(.L_3 - .L_2)
	.align		4
.L_2:
        /*0010*/ 	.word	index@(triton_poi_fused_convolution_div_max_pool2d_with_indices_relu_sub_7)
        /*0014*/ 	.word	0x00000000


	//----- nvinfo : EIATTR_FRAME_SIZE
	.align		4
.L_3:
        /*0018*/ 	.byte	0x04, 0x11
        /*001a*/ 	.short	(.L_5 - .L_4)
	.align		4
.L_4:
        /*001c*/ 	.word	index@(triton_poi_fused_convolution_div_max_pool2d_with_indices_relu_sub_7)
        /*0020*/ 	.word	0x00000000


	//----- nvinfo : EIATTR_MIN_STACK_SIZE
	.align		4
.L_5:
        /*0024*/ 	.byte	0x04, 0x12
        /*0026*/ 	.short	(.L_7 - .L_6)
	.align		4
.L_6:
        /*0028*/ 	.word	index@(triton_poi_fused_convolution_div_max_pool2d_with_indices_relu_sub_7)
        /*002c*/ 	.word	0x00000000
.L_7:


//--------------------- .nv.info.triton_poi_fused_convolution_div_max_pool2d_with_indices_relu_sub_7 --------------------------
	.section	.nv.info.triton_poi_fused_convolution_div_max_pool2d_with_indices_relu_sub_7,"",@"SHT_CUDA_INFO"
	.sectionflags	@""
	.align	4


	//----- nvinfo : EIATTR_CUDA_API_VERSION
	.align		4
        /*0000*/ 	.byte	0x04, 0x37
        /*0002*/ 	.short	(.L_9 - .L_8)
.L_8:
        /*0004*/ 	.word	0x0000007c


	//----- nvinfo : EIATTR_KPARAM_INFO
	.align		4
.L_9:
        /*0008*/ 	.byte	0x04, 0x17
        /*000a*/ 	.short	(.L_11 - .L_10)
.L_10:
        /*000c*/ 	.word	0x00000000
        /*0010*/ 	.short	0x0003
        /*0012*/ 	.short	0x0014
        /*0014*/ 	.byte	0x00, 0xf0, 0x11, 0x00


	//----- nvinfo : EIATTR_KPARAM_INFO
	.align		4
.L_11:
        /*0018*/ 	.byte	0x04, 0x17
        /*001a*/ 	.short	(.L_13 - .L_12)
.L_12:
        /*001c*/ 	.word	0x00000000
        /*0020*/ 	.short	0x0002
        /*0022*/ 	.short	0x0010
        /*0024*/ 	.byte	0x00, 0xf0, 0x11, 0x00


	//----- nvinfo : EIATTR_KPARAM_INFO
	.align		4
.L_13:
        /*0028*/ 	.byte	0x04, 0x17
        /*002a*/ 	.short	(.L_15 - .L_14)
.L_14:
        /*002c*/ 	.word	0x00000000
        /*0030*/ 	.short	0x0001
        /*0032*/ 	.short	0x0008
        /*0034*/ 	.byte	0x00, 0xf4, 0x21, 0x00


	//----- nvinfo : EIATTR_KPARAM_INFO
	.align		4
.L_15:
        /*0038*/ 	.byte	0x04, 0x17
        /*003a*/ 	.short	(.L_17 - .L_16)
.L_16:
        /*003c*/ 	.word	0x00000000
        /*0040*/ 	.short	0x0000
        /*0042*/ 	.short	0x0000
        /*0044*/ 	.byte	0x00, 0xf4, 0x21, 0x00


	//----- nvinfo : EIATTR_SPARSE_MMA_MASK
	.align		4
.L_17:
        /*0048*/ 	.byte	0x03, 0x50
        /*004a*/ 	.short	0x0000


	//----- nvinfo : EIATTR_MAXREG_COUNT
	.align		4
        /*004c*/ 	.byte	0x03, 0x1b
        /*004e*/ 	.short	0x00ff


	//----- nvinfo : EIATTR_EXIT_INSTR_OFFSETS
	.align		4
        /*0050*/ 	.byte	0x04, 0x1c
        /*0052*/ 	.short	(.L_19 - .L_18)


	//   ....[0]....
.L_18:
        /*0054*/ 	.word	0x000005e0


	//   ....[1]....
        /*0058*/ 	.word	0x00000630


	//----- nvinfo : EIATTR_REQNTID
	.align		4
.L_19:
        /*005c*/ 	.byte	0x04, 0x10
        /*005e*/ 	.short	(.L_21 - .L_20)
.L_20:
        /*0060*/ 	.word	0x00000080
        /*0064*/ 	.word	0x00000001
        /*0068*/ 	.word	0x00000001


	//----- nvinfo : EIATTR_CBANK_PARAM_SIZE
	.align		4
.L_21:
        /*006c*/ 	.byte	0x03, 0x19
        /*006e*/ 	.short	0x0018


	//----- nvinfo : EIATTR_PARAM_CBANK
	.align		4
        /*0070*/ 	.byte	0x04, 0x0a
        /*0072*/ 	.short	(.L_23 - .L_22)
	.align		4
.L_22:
        /*0074*/ 	.word	index@(.nv.constant0.triton_poi_fused_convolution_div_max_pool2d_with_indices_relu_sub_7)
        /*0078*/ 	.short	0x0210
        /*007a*/ 	.short	0x0018


	//----- nvinfo : EIATTR_SW_WAR
	.align		4
.L_23:
        /*007c*/ 	.byte	0x04, 0x36
        /*007e*/ 	.short	(.L_25 - .L_24)
.L_24:
        /*0080*/ 	.word	0x00000008
.L_25:


//--------------------- .nv.callgraph             --------------------------
	.section	.nv.callgraph,"",@"SHT_CUDA_CALLGRAPH"
	.align	4
	.sectionentsize	8
	.align		4
        /*0000*/ 	.word	0x00000000
	.align		4
        /*0004*/ 	.word	0xffffffff
	.align		4
        /*0008*/ 	.word	0x00000000
	.align		4
        /*000c*/ 	.word	0xfffffffe
	.align		4
        /*0010*/ 	.word	0x00000000
	.align		4
        /*0014*/ 	.word	0xfffffffd
	.align		4
        /*0018*/ 	.word	0x00000000
	.align		4
        /*001c*/ 	.word	0xfffffffc


//--------------------- .text.triton_poi_fused_convolution_div_max_pool2d_with_indices_relu_sub_7 --------------------------
	.section	.text.triton_poi_fused_convolution_div_max_pool2d_with_indices_relu_sub_7,"ax",@progbits
	.sectionflags	@"SHF_BARRIERS=1"
	.align	128
        .global         triton_poi_fused_convolution_div_max_pool2d_with_indices_relu_sub_7
        .type           triton_poi_fused_convolution_div_max_pool2d_with_indices_relu_sub_7,@function
        .size           triton_poi_fused_convolution_div_max_pool2d_with_indices_relu_sub_7,(.L_x_1 - triton_poi_fused_convolution_div_max_pool2d_with_indices_relu_sub_7)
        .other          triton_poi_fused_convolution_div_max_pool2d_with_indices_relu_sub_7,@"STO_CUDA_ENTRY STV_DEFAULT"
triton_poi_fused_convolution_div_max_pool2d_with_indices_relu_sub_7:
.text.triton_poi_fused_convolution_div_max_pool2d_with_indices_relu_sub_7:
[----:B------:R-:W0:Y:S01]  /*0000*/  LDC R1, c[0x0][0x28] ;  /* 0x00000a00ff017b82 */ /* 0x000e220000000800 */
[----:B------:R-:W1:Y:S07]  /*0010*/  S2R R0, SR_CTAID.X ;  /* 0x0000000000007919 */ /* 0x000e6e0000002500 */
[----:B------:R-:W2:Y:S01]  /*0020*/  LDC.64 R14, c[0x0][0x210] ;  /* 0x00008400ff0e7b82 */ /* 0x000ea20000000a00 */
[----:B------:R-:W-:Y:S01]  /*0030*/  IMAD.MOV.U32 R19, RZ, RZ, RZ ;  /* 0x000000ffff137224 */ /* 0x000fe200078e00ff */
[----:B------:R-:W-:Y:S01]  /*0040*/  ULDC.64 UR6, c[0x0][0x208] ;  /* 0x0000820000067ab9 */ /* 0x000fe20000000a00 */
[----:B------:R-:W3:Y:S01]  /*0050*/  S2R R21, SR_TID.X ;  /* 0x0000000000157919 */ /* 0x000ee20000002100 */
[----:B------:R-:W4:Y:S01]  /*0060*/  S2R R18, SR_CTAID.Y ;  /* 0x0000000000127919 */ /* 0x000f220000002600 */
[----:B------:R-:W-:-:S02]  /*0070*/  IMAD.MOV.U32 R20, RZ, RZ, RZ ;  /* 0x000000ffff147224 */ /* 0x000fc400078e00ff */
[----:B-1----:R-:W-:Y:S01]  /*0080*/  IMAD.SHL.U32 R0, R0, 0x10, RZ ;  /* 0x0000001000007824 */ /* 0x002fe200078e00ff */
[----:B---3--:R-:W-:-:S04]  /*0090*/  SHF.R.U32.HI R17, RZ, 0x4, R21 ;  /* 0x00000004ff117819 */ /* 0x008fc80000011615 */
[----:B------:R-:W-:Y:S01]  /*00a0*/  LOP3.LUT R6, R0, 0xf, R21, 0xf8, !PT ;  /* 0x0000000f00067812 */ /* 0x000fe200078ef815 */
[----:B----4-:R-:W-:Y:S01]  /*00b0*/  IMAD.SHL.U32 R16, R18, 0x40, RZ ;  /* 0x0000004012107824 */ /* 0x010fe200078e00ff */
[----:B------:R-:W-:Y:S02]  /*00c0*/  SGXT.U32 R17, R17, 0x3 ;  /* 0x000000031111781a */ /* 0x000fe40000000000 */
[----:B------:R-:W-:Y:S02]  /*00d0*/  ISETP.GE.AND P0, PT, R6, 0x9, PT ;  /* 0x000000090600780c */ /* 0x000fe40003f06270 */
[----:B------:R-:W-:Y:S02]  /*00e0*/  LOP3.LUT R2, R16, R17, RZ, 0xfc, !PT ;  /* 0x0000001110027212 */ /* 0x000fe400078efcff */
[----:B------:R-:W-:Y:S02]  /*00f0*/  LOP3.LUT R3, R16, 0x8, R17, 0xfe, !PT ;  /* 0x0000000810037812 */ /* 0x000fe400078efe11 */
[----:B------:R-:W-:Y:S01]  /*0100*/  LOP3.LUT R4, R16, 0x10, R17, 0xfe, !PT ;  /* 0x0000001010047812 */ /* 0x000fe200078efe11 */
[--C-:B------:R-:W-:Y:S01]  /*0110*/  IMAD R27, R2, 0x9, R6.reuse ;  /* 0x00000009021b7824 */ /* 0x100fe200078e0206 */
        /* <DEDUP_REMOVED lines=9> */
[----:B------:R-:W-:-:S02]  /*01b0*/  IMAD R11, R11, 0x9, R6 ;  /* 0x000000090b0b7824 */ /* 0x000fc400078e0206 */
[--C-:B------:R-:W-:Y:S02]  /*01c0*/  IMAD R13, R13, 0x9, R6.reuse ;  /* 0x000000090d0d7824 */ /* 0x100fe400078e0206 */
[----:B------:R-:W-:Y:S02]  /*01d0*/  IMAD R23, R23, 0x9, R6 ;  /* 0x0000000917177824 */ /* 0x000fe400078e0206 */
[----:B--2---:R-:W-:-:S04]  /*01e0*/  IMAD.WIDE R26, R27, 0x4, R14 ;  /* 0x000000041b1a7825 */ /* 0x004fc800078e020e */
[--C-:B------:R-:W-:Y:S01]  /*01f0*/  IMAD.WIDE R2, R3, 0x4, R14.reuse ;  /* 0x0000000403027825 */ /* 0x100fe200078e020e */
[----:B------:R1:W2:Y:S01]  /*0200*/  @!P0 LDG.E.EL R19, desc[UR6][R26.64] ;  /* 0x000000061a138981 */ /* 0x0002a2000c2e1900 */
[----:B------:R-:W-:Y:S02]  /*0210*/  CS2R R24, SRZ ;  /* 0x0000000000187805 */ /* 0x000fe4000001ff00 */
[--C-:B------:R-:W-:Y:S01]  /*0220*/  IMAD.WIDE R4, R5, 0x4, R14.reuse ;  /* 0x0000000405047825 */ /* 0x100fe200078e020e */
[----:B------:R3:W4:Y:S03]  /*0230*/  @!P0 LDG.E.EL R20, desc[UR6][R2.64] ;  /* 0x0000000602148981 */ /* 0x000726000c2e1900 */
[----:B------:R-:W-:-:S04]  /*0240*/  IMAD.WIDE R6, R7, 0x4, R14 ;  /* 0x0000000407067825 */ /* 0x000fc800078e020e */
[----:B------:R-:W-:-:S04]  /*0250*/  IMAD.WIDE R8, R9, 0x4, R14 ;  /* 0x0000000409087825 */ /* 0x000fc800078e020e */
[----:B------:R-:W-:-:S04]  /*0260*/  IMAD.WIDE R10, R11, 0x4, R14 ;  /* 0x000000040b0a7825 */ /* 0x000fc800078e020e */
[--C-:B------:R-:W-:Y:S01]  /*0270*/  IMAD.WIDE R12, R13, 0x4, R14.reuse ;  /* 0x000000040d0c7825 */ /* 0x100fe200078e020e */
[----:B-1----:R-:W-:Y:S01]  /*0280*/  CS2R R26, SRZ ;  /* 0x00000000001a7805 */ /* 0x002fe2000001ff00 */
[----:B------:R-:W5:Y:S02]  /*0290*/  @!P0 LDG.E.EL R24, desc[UR6][R6.64] ;  /* 0x0000000606188981 */ /* 0x000f64000c2e1900 */
[----:B------:R-:W-:Y:S01]  /*02a0*/  IMAD.WIDE R14, R23, 0x4, R14 ;  /* 0x00000004170e7825 */ /* 0x000fe200078e020e */
[----:B------:R-:W-:Y:S01]  /*02b0*/  HFMA2.MMA R23, -RZ, RZ, 0, 0 ;  /* 0x00000000ff177435 */ /* 0x000fe200000001ff */
[----:B------:R-:W5:Y:S02]  /*02c0*/  @!P0 LDG.E.EL R25, desc[UR6][R10.64] ;  /* 0x000000060a198981 */ /* 0x000f64000c2e1900 */
[----:B------:R-:W-:Y:S02]  /*02d0*/  IMAD.MOV.U32 R22, RZ, RZ, RZ ;  /* 0x000000ffff167224 */ /* 0x000fe400078e00ff */
[----:B------:R-:W5:Y:S04]  /*02e0*/  @!P0 LDG.E.EL R27, desc[UR6][R12.64] ;  /* 0x000000060c1b8981 */ /* 0x000f68000c2e1900 */
[----:B------:R-:W5:Y:S04]  /*02f0*/  @!P0 LDG.E.EL R22, desc[UR6][R4.64] ;  /* 0x0000000604168981 */ /* 0x000f68000c2e1900 */
[----:B------:R1:W5:Y:S04]  /*0300*/  @!P0 LDG.E.EL R23, desc[UR6][R8.64] ;  /* 0x0000000608178981 */ /* 0x000368000c2e1900 */
[----:B------:R-:W5:Y:S01]  /*0310*/  @!P0 LDG.E.EL R26, desc[UR6][R14.64] ;  /* 0x000000060e1a8981 */ /* 0x000f62000c2e1900 */
[----:B------:R-:W1:Y:S01]  /*0320*/  S2UR UR5, SR_CgaCtaId ;  /* 0x00000000000579c3 */ /* 0x000e620000008800 */
[----:B---3--:R-:W-:Y:S01]  /*0330*/  IMAD.SHL.U32 R2, R21, 0x40, RZ ;  /* 0x0000004015027824 */ /* 0x008fe200078e00ff */
[----:B------:R-:W-:-:S04]  /*0340*/  UMOV UR4, 0x400 ;  /* 0x0000040000047882 */ /* 0x000fc80000000000 */
[----:B------:R-:W-:-:S04]  /*0350*/  LOP3.LUT R2, R2, 0x3c0, RZ, 0xc0, !PT ;  /* 0x000003c002027812 */ /* 0x000fc800078ec0ff */
[----:B------:R-:W-:Y:S01]  /*0360*/  LOP3.LUT R3, R2, R17, RZ, 0xfc, !PT ;  /* 0x0000001102037212 */ /* 0x000fe200078efcff */
[----:B01----:R-:W-:-:S06]  /*0370*/  UPRMT UR4, UR5, 0x654, UR4 ;  /* 0x0000065405047896 */ /* 0x003fcc0008000004 */
[----:B------:R-:W-:-:S05]  /*0380*/  LEA.HI R2, R2, UR4, RZ, 0x1e ;  /* 0x0000000402027c11 */ /* 0x000fca000f8ff0ff */
[----:B------:R-:W-:Y:S01]  /*0390*/  IMAD R28, R3, 0x4, R2 ;  /* 0x00000004031c7824 */ /* 0x000fe200078e0202 */
[C---:B------:R-:W-:Y:S01]  /*03a0*/  LOP3.LUT R2, R21.reuse, 0x70, RZ, 0xc0, !PT ;  /* 0x0000007015027812 */ /* 0x040fe200078ec0ff */
[----:B------:R-:W-:-:S03]  /*03b0*/  IMAD.SHL.U32 R21, R21, 0x4, RZ ;  /* 0x0000000415157824 */ /* 0x000fc600078e00ff */
[----:B------:R-:W-:Y:S02]  /*03c0*/  IADD3 R3, R2, UR4, RZ ;  /* 0x0000000402037c10 */ /* 0x000fe4000fffe0ff */
[----:B------:R-:W-:-:S05]  /*03d0*/  LOP3.LUT R8, R21, 0x1fc, RZ, 0xc0, !PT ;  /* 0x000001fc15087812 */ /* 0x000fca00078ec0ff */
[----:B------:R-:W-:Y:S01]  /*03e0*/  IMAD R4, R8, 0x4, R3 ;  /* 0x0000000408047824 */ /* 0x000fe200078e0203 */
[----:B------:R-:W-:Y:S02]  /*03f0*/  SHF.R.S32.HI R3, RZ, 0x19, R18 ;  /* 0x00000019ff037819 */ /* 0x000fe40000011412 */
[----:B------:R-:W-:Y:S02]  /*0400*/  LOP3.LUT R16, R16, 0x3c, R21, 0xf8, !PT ;  /* 0x0000003c10107812 */ /* 0x000fe400078ef815 */
[----:B------:R-:W-:-:S04]  /*0410*/  SGXT R3, R3, 0x1 ;  /* 0x000000010303781a */ /* 0x000fc80000000200 */
[----:B------:R-:W-:Y:S02]  /*0420*/  LEA.HI R9, R3, R16, RZ, 0x7 ;  /* 0x0000001003097211 */ /* 0x000fe400078f38ff */
[----:B------:R-:W0:Y:S02]  /*0430*/  LDC.64 R2, c[0x0][0x218] ;  /* 0x00008600ff027b82 */ /* 0x000e240000000a00 */
[----:B------:R-:W-:Y:S02]  /*0440*/  LOP3.LUT R11, R9, 0xffffff80, RZ, 0xc0, !PT ;  /* 0xffffff80090b7812 */ /* 0x000fe400078ec0ff */
[----:B------:R-:W-:Y:S02]  /*0450*/  SHF.R.S32.HI R10, RZ, 0x7, R9 ;  /* 0x00000007ff0a7819 */ /* 0x000fe40000011409 */
[----:B------:R-:W-:Y:S01]  /*0460*/  LOP3.LUT R9, R0, R17, RZ, 0xfc, !PT ;  /* 0x0000001100097212 */ /* 0x000fe200078efcff */
[----:B------:R-:W-:Y:S01]  /*0470*/  IMAD.IADD R11, R16, 0x1, -R11 ;  /* 0x00000001100b7824 */ /* 0x000fe200078e0a0b */
[----:B------:R-:W-:-:S02]  /*0480*/  LOP3.LUT R0, R0, 0x8, R17, 0xfe, !PT ;  /* 0x0000000800007812 */ /* 0x000fc400078efe11 */
[----:B------:R-:W-:Y:S01]  /*0490*/  LOP3.LUT R13, R8, 0x200, RZ, 0xfc, !PT ;  /* 0x00000200080d7812 */ /* 0x000fe200078efcff */
[----:B------:R-:W-:Y:S01]  /*04a0*/  IMAD R12, R10, 0x480, R11 ;  /* 0x000004800a0c7824 */ /* 0x000fe200078e020b */
[C---:B------:R-:W-:Y:S02]  /*04b0*/  ISETP.GE.AND P1, PT, R9.reuse, 0x9, PT ;  /* 0x000000090900780c */ /* 0x040fe40003f26270 */
[----:B------:R-:W-:Y:S01]  /*04c0*/  ISETP.GE.AND P0, PT, R0, 0x9, PT ;  /* 0x000000090000780c */ /* 0x000fe20003f06270 */
[----:B------:R-:W-:Y:S01]  /*04d0*/  IMAD R11, R9, 0x80, R12 ;  /* 0x00000080090b7824 */ /* 0x000fe200078e020c */
[----:B------:R-:W-:-:S04]  /*04e0*/  SHF.R.U32.HI R13, RZ, 0x2, R13 ;  /* 0x00000002ff0d7819 */ /* 0x000fc8000001160d */
[----:B------:R-:W-:Y:S01]  /*04f0*/  LOP3.LUT R13, R13, 0xf0, RZ, 0xc0, !PT ;  /* 0x000000f00d0d7812 */ /* 0x000fe200078ec0ff */
[----:B0-----:R-:W-:-:S03]  /*0500*/  IMAD.WIDE R10, R11, 0x4, R2 ;  /* 0x000000040b0a7825 */ /* 0x001fc600078e0202 */
[----:B------:R-:W-:-:S05]  /*0510*/  IADD3 R13, R13, UR4, RZ ;  /* 0x000000040d0d7c10 */ /* 0x000fca000fffe0ff */
[----:B------:R-:W-:Y:S01]  /*0520*/  IMAD R13, R8, 0x4, R13 ;  /* 0x00000004080d7824 */ /* 0x000fe200078e020d */
[----:B--2---:R-:W-:Y:S04]  /*0530*/  STS [R28], R19 ;  /* 0x000000131c007388 */ /* 0x004fe80000000800 */
[----:B----4-:R-:W-:Y:S04]  /*0540*/  STS [R28+0x20], R20 ;  /* 0x000020141c007388 */ /* 0x010fe80000000800 */
[----:B-----5:R-:W-:Y:S04]  /*0550*/  STS [R28+0x60], R24 ;  /* 0x000060181c007388 */ /* 0x020fe80000000800 */
[----:B------:R-:W-:Y:S04]  /*0560*/  STS [R28+0xa0], R25 ;  /* 0x0000a0191c007388 */ /* 0x000fe80000000800 */
[----:B------:R-:W-:Y:S04]  /*0570*/  STS [R28+0xc0], R27 ;  /* 0x0000c01b1c007388 */ /* 0x000fe80000000800 */
[----:B------:R-:W-:Y:S04]  /*0580*/  STS [R28+0x40], R22 ;  /* 0x000040161c007388 */ /* 0x000fe80000000800 */
[----:B------:R-:W-:Y:S04]  /*0590*/  STS [R28+0x80], R23 ;  /* 0x000080171c007388 */ /* 0x000fe80000000800 */
[----:B------:R-:W-:Y:S01]  /*05a0*/  STS [R28+0xe0], R26 ;  /* 0x0000e01a1c007388 */ /* 0x000fe20000000800 */
[----:B------:R-:W-:Y:S06]  /*05b0*/  BAR.SYNC.DEFER_BLOCKING 0x0 ;  /* 0x0000000000007b1d */ /* 0x000fec0000010000 */
[----:B------:R-:W0:Y:S04]  /*05c0*/  LDS.128 R4, [R4] ;  /* 0x0000000004047984 */ /* 0x000e280000000c00 */
[----:B0-----:R0:W-:Y:S02]  /*05d0*/  @!P1 STG.E.128 desc[UR6][R10.64], R4 ;  /* 0x000000040a009986 */ /* 0x0011e4000c101d06 */
[----:B0-----:R-:W-:Y:S05]  /*05e0*/  @P0 EXIT ;  /* 0x000000000000094d */ /* 0x001fea0003800000 */
[----:B0-----:R-:W0:Y:S01]  /*05f0*/  LDS.128 R8, [R13+0x800] ;  /* 0x000800000d087984 */ /* 0x001e220000000c00 */
[----:B------:R-:W-:-:S04]  /*0600*/  IMAD R5, R0, 0x80, R12 ;  /* 0x0000008000057824 */ /* 0x000fc800078e020c */
[----:B------:R-:W-:-:S05]  /*0610*/  IMAD.WIDE R2, R5, 0x4, R2 ;  /* 0x0000000405027825 */ /* 0x000fca00078e0202 */
[----:B0-----:R-:W-:Y:S01]  /*0620*/  STG.E.128 desc[UR6][R2.64], R8 ;  /* 0x0000000802007986 */ /* 0x001fe2000c101d06 */
[----:B------:R-:W-:Y:S05]  /*0630*/  EXIT ;  /* 0x000000000000794d */ /* 0x000fea0003800000 */
.L_x_0:
[----:B------:R-:W-:-:S00]  /*0640*/  BRA `(.L_x_0) ;  /* 0xfffffffc00fc7947 */ /* 0x000fc0000383ffff */
[----:B------:R-:W-:-:S00]  /*0650*/  NOP ;  /* 0x0000000000007918 */ /* 0x000fc00000000000 */
        /* <DEDUP_REMOVED lines=10> */
.L_x_1:


//--------------------- .nv.shared.triton_poi_fused_convolution_div_max_pool2d_with_indices_relu_sub_7 --------------------------
	.section	.nv.shared.triton_poi_fused_convolution_div_max_pool2d_with_indices_relu_sub_7,"aw",@nobits
	.sectionflags	@""
	.align	16
	.zero		1024


//--------------------- .nv.constant0.triton_poi_fused_convolution_div_max_pool2d_with_indices_relu_sub_7 --------------------------
	.section	.nv.constant0.triton_poi_fused_convolution_div_max_pool2d_with_indices_relu_sub_7,"a",@progbits
	.sectionflags	@""
	.align	4
.nv.constant0.triton_poi_fused_convolution_div_max_pool2d_with_indices_relu_sub_7:
	.zero		552
